//
// Generated by NVIDIA NVVM Compiler
//
// Compiler Build ID: CL-36424714
// Cuda compilation tools, release 13.0, V13.0.88
// Based on NVVM 20.0.0
//

.version 9.0
.target sm_100
.address_size 64

	// .globl	_Z6VecAddPiS_S_

.visible .entry _Z6VecAddPiS_S_(
	.param .u64 .ptr .align 1 _Z6VecAddPiS_S__param_0,
	.param .u64 .ptr .align 1 _Z6VecAddPiS_S__param_1,
	.param .u64 .ptr .align 1 _Z6VecAddPiS_S__param_2
)
{
	.reg .b32 	%r<4>;
	.reg .b64 	%rd<8>;

	ld.param.u64 	%rd1, [_Z6VecAddPiS_S__param_1];
	ld.param.u64 	%rd2, [_Z6VecAddPiS_S__param_2];
	cvta.to.global.u64 	%rd3, %rd2;
	cvta.to.global.u64 	%rd4, %rd1;
	mov.u32 	%r1, %ctaid.x;
	mul.wide.u32 	%rd5, %r1, 4;
	add.s64 	%rd6, %rd4, %rd5;
	ld.global.u32 	%r2, [%rd6];
	shl.b32 	%r3, %r2, 1;
	add.s64 	%rd7, %rd3, %rd5;
	st.global.u32 	[%rd7], %r3;
	ret;

}


// ===== COMPILED SASS (sm_100) =====

	.target	sm_100

	.elftype	@"ET_EXEC"


//--------------------- .note.nv.tkinfo           --------------------------
	.section	.note.nv.tkinfo,"",@"SHT_NOTE"
	.sectionflags	@"SHF_NOTE_NV_TKINFO"
	.tkinfo
        /*0018*/ 	.word	0x00000002
        /*0030*/ 	.string	""
        /*0030*/ 	.string	"ptxas"
        /*0030*/ 	.string	"Cuda compilation tools, release 13.0, V13.0.88"
        /*0030*/ 	.string	"Build cuda_13.0.r13.0/compiler.36424714_0"
        /*0030*/ 	.string	"-arch sm_100 -m 64 "



//--------------------- .note.nv.cuinfo           --------------------------
	.section	.note.nv.cuinfo,"",@"SHT_NOTE"
	.sectionflags	@"SHF_NOTE_NV_CUINFO"
        /*0018*/ 	.short	0x0002
        /*001a*/ 	.short	0x0064
        /*001c*/ 	.short	0x0082
	.zero		2


//--------------------- .nv.info                  --------------------------
	.section	.nv.info,"",@"SHT_CUDA_INFO"
	.align	4


	//----- nvinfo : EIATTR_REGCOUNT
	.align		4
        /*0000*/ 	.byte	0x04, 0x2f
        /*0002*/ 	.short	(.L_1 - .L_0)
	.align		4
.L_0:
        /*0004*/ 	.word	index@(_Z6VecAddPiS_S_)
        /*0008*/ 	.word	0x0000000a


	//----- nvinfo : EIATTR_FRAME_SIZE
	.align		4
.L_1:
        /*000c*/ 	.byte	0x04, 0x11
        /*000e*/ 	.short	(.L_3 - .L_2)
	.align		4
.L_2:
        /*0010*/ 	.word	index@(_Z6VecAddPiS_S_)
        /*0014*/ 	.word	0x00000000


	//----- nvinfo : EIATTR_MIN_STACK_SIZE
	.align		4
.L_3:
        /*0018*/ 	.byte	0x04, 0x12
        /*001a*/ 	.short	(.L_5 - .L_4)
	.align		4
.L_4:
        /*001c*/ 	.word	index@(_Z6VecAddPiS_S_)
        /*0020*/ 	.word	0x00000000
.L_5:


//--------------------- .nv.compat                --------------------------
	.section	.nv.compat,"",@"SHT_CUDA_COMPAT_INFO"
	.align	4
        /*0000*/ 	.byte	0x02, 0x09, 0x00, 0x00, 0x02, 0x02, 0x01, 0x00, 0x02, 0x05, 0x05, 0x00, 0x03, 0x07, 0x01, 0x01
        /*0010*/ 	.byte	0x02, 0x03, 0x00, 0x00, 0x02, 0x06, 0x01, 0x00, 0x04, 0x0b, 0x08, 0x00, 0x09, 0x00, 0x00, 0x00
        /*0020*/ 	.byte	0x00, 0x00, 0x00, 0x00


//--------------------- .nv.info._Z6VecAddPiS_S_  --------------------------
	.section	.nv.info._Z6VecAddPiS_S_,"",@"SHT_CUDA_INFO"
	.sectionflags	@""
	.align	4


	//----- nvinfo : EIATTR_CUDA_API_VERSION
	.align		4
        /*0000*/ 	.byte	0x04, 0x37
        /*0002*/ 	.short	(.L_7 - .L_6)
.L_6:
        /*0004*/ 	.word	0x00000082


	//----- nvinfo : EIATTR_KPARAM_INFO
	.align		4
.L_7:
        /*0008*/ 	.byte	0x04, 0x17
        /*000a*/ 	.short	(.L_9 - .L_8)
.L_8:
        /*000c*/ 	.word	0x00000000
        /*0010*/ 	.short	0x0002
        /*0012*/ 	.short	0x0010
        /*0014*/ 	.byte	0x00, 0xf5, 0x21, 0x00


	//----- nvinfo : EIATTR_KPARAM_INFO
	.align		4
.L_9:
        /*0018*/ 	.byte	0x04, 0x17
        /*001a*/ 	.short	(.L_11 - .L_10)
.L_10:
        /*001c*/ 	.word	0x00000000
        /*0020*/ 	.short	0x0001
        /*0022*/ 	.short	0x0008
        /*0024*/ 	.byte	0x00, 0xf5, 0x21, 0x00


	//----- nvinfo : EIATTR_KPARAM_INFO
	.align		4
.L_11:
        /*0028*/ 	.byte	0x04, 0x17
        /*002a*/ 	.short	(.L_13 - .L_12)
.L_12:
        /*002c*/ 	.word	0x00000000
        /*0030*/ 	.short	0x0000
        /*0032*/ 	.short	0x0000
        /*0034*/ 	.byte	0x00, 0xf5, 0x21, 0x00


	//----- nvinfo : EIATTR_SPARSE_MMA_MASK
	.align		4
.L_13:
        /*0038*/ 	.byte	0x03, 0x50
        /*003a*/ 	.short	0x0000


	//----- nvinfo : EIATTR_MAXREG_COUNT
	.align		4
        /*003c*/ 	.byte	0x03, 0x1b
        /*003e*/ 	.short	0x00ff


	//----- nvinfo : EIATTR_MERCURY_ISA_VERSION
	.align		4
        /*0040*/ 	.byte	0x03, 0x5f
        /*0042*/ 	.short	0x0101


	//----- nvinfo : EIATTR_VRC_CTA_INIT_COUNT
	.align		4
        /*0044*/ 	.byte	0x02, 0x4a
	.zero		1
	.zero		1


	//----- nvinfo : EIATTR_EXIT_INSTR_OFFSETS
	.align		4
        /*0048*/ 	.byte	0x04, 0x1c
        /*004a*/ 	.short	(.L_15 - .L_14)


	//   ....[0]....
.L_14:
        /*004c*/ 	.word	0x000000a0


	//----- nvinfo : EIATTR_CBANK_PARAM_SIZE
	.align		4
.L_15:
        /*0050*/ 	.byte	0x03, 0x19
        /*0052*/ 	.short	0x0018


	//----- nvinfo : EIATTR_PARAM_CBANK
	.align		4
        /*0054*/ 	.byte	0x04, 0x0a
        /*0056*/ 	.short	(.L_17 - .L_16)
	.align		4
.L_16:
        /*0058*/ 	.word	index@(.nv.constant0._Z6VecAddPiS_S_)
        /*005c*/ 	.short	0x0380
        /*005e*/ 	.short	0x0018


	//----- nvinfo : EIATTR_SW_WAR
	.align		4
.L_17:
        /*0060*/ 	.byte	0x04, 0x36
        /*0062*/ 	.short	(.L_19 - .L_18)
.L_18:
        /*0064*/ 	.word	0x00000008
.L_19:


//--------------------- .nv.callgraph             --------------------------
	.section	.nv.callgraph,"",@"SHT_CUDA_CALLGRAPH"
	.align	4
	.sectionentsize	8
	.align		4
        /*0000*/ 	.word	0x00000000
	.align		4
        /*0004*/ 	.word	0xffffffff
	.align		4
        /*0008*/ 	.word	0x00000000
	.align		4
        /*000c*/ 	.word	0xfffffffe
	.align		4
        /*0010*/ 	.word	0x00000000
	.align		4
        /*0014*/ 	.word	0xfffffffd
	.align		4
        /*0018*/ 	.word	0x00000000
	.align		4
        /*001c*/ 	.word	0xfffffffc


//--------------------- .text._Z6VecAddPiS_S_     --------------------------
	.section	.text._Z6VecAddPiS_S_,"ax",@progbits
	.align	128
        .global         _Z6VecAddPiS_S_
        .type           _Z6VecAddPiS_S_,@function
        .size           _Z6VecAddPiS_S_,(.L_x_1 - _Z6VecAddPiS_S_)
        .other          _Z6VecAddPiS_S_,@"STO_CUDA_ENTRY STV_DEFAULT"
_Z6VecAddPiS_S_:
.text._Z6VecAddPiS_S_:
[----:B------:R-:W-:Y:S01]  /*0000*/  LDC R1, c[0x0][0x37c] ;  /* 0x0000df00ff017b82 */ /* 0x000fe20000000800 */
[----:B------:R-:W0:Y:S07]  /*0010*/  S2R R7, SR_CTAID.X ;  /* 0x0000000000077919 */ /* 0x000e2e0000002500 */
[----:B------:R-:W0:Y:S01]  /*0020*/  LDC.64 R2, c[0x0][0x388] ;  /* 0x0000e200ff027b82 */ /* 0x000e220000000a00 */
[----:B------:R-:W1:Y:S07]  /*0030*/  LDCU.64 UR4, c[0x0][0x358] ;  /* 0x00006b00ff0477ac */ /* 0x000e6e0008000a00 */
[----:B------:R-:W2:Y:S01]  /*0040*/  LDC.64 R4, c[0x0][0x390] ;  /* 0x0000e400ff047b82 */ /* 0x000ea20000000a00 */
[----:B0-----:R-:W-:-:S06]  /*0050*/  IMAD.WIDE.U32 R2, R7, 0x4, R2 ;  /* 0x0000000407027825 */ /* 0x001fcc00078e0002 */
[----:B-1----:R-:W3:Y:S01]  /*0060*/  LDG.E R2, desc[UR4][R2.64] ;  /* 0x0000000402027981 */ /* 0x002ee2000c1e1900 */
[----:B--2---:R-:W-:Y:S01]  /*0070*/  IMAD.WIDE.U32 R4, R7, 0x4, R4 ;  /* 0x0000000407047825 */ /* 0x004fe200078e0004 */
[----:B---3--:R-:W-:-:S05]  /*0080*/  SHF.L.U32 R7, R2, 0x1, RZ ;  /* 0x0000000102077819 */ /* 0x008fca00000006ff */
[----:B------:R-:W-:Y:S01]  /*0090*/  STG.E desc[UR4][R4.64], R7 ;  /* 0x0000000704007986 */ /* 0x000fe2000c101904 */
[----:B------:R-:W-:Y:S05]  /*00a0*/  EXIT ;  /* 0x000000000000794d */ /* 0x000fea0003800000 */
.L_x_0:
[----:B------:R-:W-:-:S00]  /*00b0*/  BRA `(.L_x_0) ;  /* 0xfffffffc00fc7947 */ /* 0x000fc0000383ffff */
[----:B------:R-:W-:-:S00]  /*00c0*/  NOP ;  /* 0x0000000000007918 */ /* 0x000fc00000000000 */
        /* <DEDUP_REMOVED lines=11> */
.L_x_1:


//--------------------- .nv.shared.reserved.0     --------------------------
	.section	.nv.shared.reserved.0,"aw",@nobits
	.weak		__nv_reservedSMEM_offset_0_alias
	.size		__nv_reservedSMEM_offset_0_alias, 0, 64
	.other		__nv_reservedSMEM_offset_0_alias,@"STO_CUDA_RESERVED_SHARED STV_DEFAULT"
__nv_reservedSMEM_offset_0_alias:
	.zero		0
	.zero		64


//--------------------- .nv.constant0._Z6VecAddPiS_S_ --------------------------
	.section	.nv.constant0._Z6VecAddPiS_S_,"a",@progbits
	.sectionflags	@""
	.align	4
.nv.constant0._Z6VecAddPiS_S_:
	.zero		920


//--------------------- SYMBOLS --------------------------

	.type		.nv.reservedSmem.offset0,@object
	.size		.nv.reservedSmem.offset0,0x4
